//
// Generated by NVIDIA NVVM Compiler
//
// Compiler Build ID: CL-36424714
// Cuda compilation tools, release 13.0, V13.0.88
// Based on NVVM 20.0.0
//

.version 9.0
.target sm_100
.address_size 64

	// .globl	_Z9copy_gridPdS_

.visible .entry _Z9copy_gridPdS_(
	.param .u64 .ptr .align 1 _Z9copy_gridPdS__param_0,
	.param .u64 .ptr .align 1 _Z9copy_gridPdS__param_1
)
{
	.reg .pred 	%p<2>;
	.reg .b32 	%r<14>;
	.reg .b64 	%rd<8>;
	.reg .b64 	%fd<2>;

	ld.param.u64 	%rd1, [_Z9copy_gridPdS__param_0];
	ld.param.u64 	%rd2, [_Z9copy_gridPdS__param_1];
	mov.u32 	%r3, %tid.x;
	mov.u32 	%r4, %ntid.x;
	mov.u32 	%r5, %ctaid.x;
	mad.lo.s32 	%r1, %r4, %r5, %r3;
	mov.u32 	%r6, %tid.y;
	mov.u32 	%r7, %ntid.y;
	mov.u32 	%r8, %ctaid.y;
	mad.lo.s32 	%r9, %r7, %r8, %r6;
	add.s32 	%r10, %r1, -1;
	add.s32 	%r11, %r9, -1;
	max.u32 	%r12, %r10, %r11;
	setp.gt.u32 	%p1, %r12, 47;
	@%p1 bra 	$L__BB0_2;
	cvta.to.global.u64 	%rd3, %rd1;
	cvta.to.global.u64 	%rd4, %rd2;
	mad.lo.s32 	%r13, %r9, 50, %r1;
	mul.wide.u32 	%rd5, %r13, 8;
	add.s64 	%rd6, %rd3, %rd5;
	ld.global.f64 	%fd1, [%rd6];
	add.s64 	%rd7, %rd4, %rd5;
	st.global.f64 	[%rd7], %fd1;
	bar.sync 	0;
$L__BB0_2:
	ret;

}
	// .globl	_Z18calculate_solutionPdS_dd
.visible .entry _Z18calculate_solutionPdS_dd(
	.param .u64 .ptr .align 1 _Z18calculate_solutionPdS_dd_param_0,
	.param .u64 .ptr .align 1 _Z18calculate_solutionPdS_dd_param_1,
	.param .f64 _Z18calculate_solutionPdS_dd_param_2,
	.param .f64 _Z18calculate_solutionPdS_dd_param_3
)
{
	.reg .pred 	%p<2>;
	.reg .b32 	%r<16>;
	.reg .b64 	%rd<12>;
	.reg .b64 	%fd<9>;

	ld.param.u64 	%rd1, [_Z18calculate_solutionPdS_dd_param_0];
	ld.param.u64 	%rd2, [_Z18calculate_solutionPdS_dd_param_1];
	mov.u32 	%r3, %tid.x;
	mov.u32 	%r4, %ntid.x;
	mov.u32 	%r5, %ctaid.x;
	mad.lo.s32 	%r1, %r4, %r5, %r3;
	mov.u32 	%r6, %tid.y;
	mov.u32 	%r7, %ntid.y;
	mov.u32 	%r8, %ctaid.y;
	mad.lo.s32 	%r9, %r7, %r8, %r6;
	add.s32 	%r10, %r1, -1;
	add.s32 	%r11, %r9, -1;
	max.u32 	%r12, %r10, %r11;
	setp.gt.u32 	%p1, %r12, 47;
	@%p1 bra 	$L__BB1_2;
	cvta.to.global.u64 	%rd3, %rd2;
	cvta.to.global.u64 	%rd4, %rd1;
	mad.lo.s32 	%r13, %r9, 50, %r1;
	add.s32 	%r14, %r13, -1;
	add.s32 	%r15, %r13, -50;
	mul.wide.u32 	%rd5, %r14, 8;
	add.s64 	%rd6, %rd3, %rd5;
	ld.global.f64 	%fd1, [%rd6];
	mul.wide.u32 	%rd7, %r13, 8;
	add.s64 	%rd8, %rd3, %rd7;
	ld.global.f64 	%fd2, [%rd8+8];
	add.f64 	%fd3, %fd1, %fd2;
	mul.wide.u32 	%rd9, %r15, 8;
	add.s64 	%rd10, %rd3, %rd9;
	ld.global.f64 	%fd4, [%rd10];
	add.f64 	%fd5, %fd3, %fd4;
	ld.global.f64 	%fd6, [%rd8+400];
	add.f64 	%fd7, %fd5, %fd6;
	mul.f64 	%fd8, %fd7, 0d3FD0000000000000;
	add.s64 	%rd11, %rd4, %rd7;
	st.global.f64 	[%rd11], %fd8;
	bar.sync 	0;
$L__BB1_2:
	ret;

}


// ===== COMPILED SASS (sm_100) =====

	.target	sm_100

	.elftype	@"ET_EXEC"


//--------------------- .note.nv.tkinfo           --------------------------
	.section	.note.nv.tkinfo,"",@"SHT_NOTE"
	.sectionflags	@"SHF_NOTE_NV_TKINFO"
	.tkinfo
        /*0018*/ 	.word	0x00000002
        /*0030*/ 	.string	""
        /*0030*/ 	.string	"ptxas"
        /*0030*/ 	.string	"Cuda compilation tools, release 13.0, V13.0.88"
        /*0030*/ 	.string	"Build cuda_13.0.r13.0/compiler.36424714_0"
        /*0030*/ 	.string	"-arch sm_100 -m 64 "



//--------------------- .note.nv.cuinfo           --------------------------
	.section	.note.nv.cuinfo,"",@"SHT_NOTE"
	.sectionflags	@"SHF_NOTE_NV_CUINFO"
        /*0018*/ 	.short	0x0002
        /*001a*/ 	.short	0x0064
        /*001c*/ 	.short	0x0082
	.zero		2


//--------------------- .nv.info                  --------------------------
	.section	.nv.info,"",@"SHT_CUDA_INFO"
	.align	4


	//----- nvinfo : EIATTR_REGCOUNT
	.align		4
        /*0000*/ 	.byte	0x04, 0x2f
        /*0002*/ 	.short	(.L_1 - .L_0)
	.align		4
.L_0:
        /*0004*/ 	.word	index@(_Z9copy_gridPdS_)
        /*0008*/ 	.word	0x0000000a


	//----- nvinfo : EIATTR_FRAME_SIZE
	.align		4
.L_1:
        /*000c*/ 	.byte	0x04, 0x11
        /*000e*/ 	.short	(.L_3 - .L_2)
	.align		4
.L_2:
        /*0010*/ 	.word	index@(_Z9copy_gridPdS_)
        /*0014*/ 	.word	0x00000000


	//----- nvinfo : EIATTR_REGCOUNT
	.align		4
.L_3:
        /*0018*/ 	.byte	0x04, 0x2f
        /*001a*/ 	.short	(.L_5 - .L_4)
	.align		4
.L_4:
        /*001c*/ 	.word	index@(_Z18calculate_solutionPdS_dd)
        /*0020*/ 	.word	0x00000012


	//----- nvinfo : EIATTR_FRAME_SIZE
	.align		4
.L_5:
        /*0024*/ 	.byte	0x04, 0x11
        /*0026*/ 	.short	(.L_7 - .L_6)
	.align		4
.L_6:
        /*0028*/ 	.word	index@(_Z18calculate_solutionPdS_dd)
        /*002c*/ 	.word	0x00000000


	//----- nvinfo : EIATTR_MIN_STACK_SIZE
	.align		4
.L_7:
        /*0030*/ 	.byte	0x04, 0x12
        /*0032*/ 	.short	(.L_9 - .L_8)
	.align		4
.L_8:
        /*0034*/ 	.word	index@(_Z18calculate_solutionPdS_dd)
        /*0038*/ 	.word	0x00000000


	//----- nvinfo : EIATTR_MIN_STACK_SIZE
	.align		4
.L_9:
        /*003c*/ 	.byte	0x04, 0x12
        /*003e*/ 	.short	(.L_11 - .L_10)
	.align		4
.L_10:
        /*0040*/ 	.word	index@(_Z9copy_gridPdS_)
        /*0044*/ 	.word	0x00000000
.L_11:


//--------------------- .nv.compat                --------------------------
	.section	.nv.compat,"",@"SHT_CUDA_COMPAT_INFO"
	.align	4
        /*0000*/ 	.byte	0x02, 0x09, 0x00, 0x00, 0x02, 0x02, 0x01, 0x00, 0x02, 0x05, 0x05, 0x00, 0x03, 0x07, 0x01, 0x01
        /*0010*/ 	.byte	0x02, 0x03, 0x00, 0x00, 0x02, 0x06, 0x01, 0x00, 0x04, 0x0b, 0x08, 0x00, 0x01, 0x00, 0x00, 0x00
        /*0020*/ 	.byte	0x00, 0x00, 0x00, 0x00


//--------------------- .nv.info._Z18calculate_solutionPdS_dd --------------------------
	.section	.nv.info._Z18calculate_solutionPdS_dd,"",@"SHT_CUDA_INFO"
	.sectionflags	@""
	.align	4


	//----- nvinfo : EIATTR_CUDA_API_VERSION
	.align		4
        /*0000*/ 	.byte	0x04, 0x37
        /*0002*/ 	.short	(.L_13 - .L_12)
.L_12:
        /*0004*/ 	.word	0x00000082


	//----- nvinfo : EIATTR_KPARAM_INFO
	.align		4
.L_13:
        /*0008*/ 	.byte	0x04, 0x17
        /*000a*/ 	.short	(.L_15 - .L_14)
.L_14:
        /*000c*/ 	.word	0x00000000
        /*0010*/ 	.short	0x0003
        /*0012*/ 	.short	0x0018
        /*0014*/ 	.byte	0x00, 0xf0, 0x21, 0x00


	//----- nvinfo : EIATTR_KPARAM_INFO
	.align		4
.L_15:
        /*0018*/ 	.byte	0x04, 0x17
        /*001a*/ 	.short	(.L_17 - .L_16)
.L_16:
        /*001c*/ 	.word	0x00000000
        /*0020*/ 	.short	0x0002
        /*0022*/ 	.short	0x0010
        /*0024*/ 	.byte	0x00, 0xf0, 0x21, 0x00


	//----- nvinfo : EIATTR_KPARAM_INFO
	.align		4
.L_17:
        /*0028*/ 	.byte	0x04, 0x17
        /*002a*/ 	.short	(.L_19 - .L_18)
.L_18:
        /*002c*/ 	.word	0x00000000
        /*0030*/ 	.short	0x0001
        /*0032*/ 	.short	0x0008
        /*0034*/ 	.byte	0x00, 0xf5, 0x21, 0x00


	//----- nvinfo : EIATTR_KPARAM_INFO
	.align		4
.L_19:
        /*0038*/ 	.byte	0x04, 0x17
        /*003a*/ 	.short	(.L_21 - .L_20)
.L_20:
        /*003c*/ 	.word	0x00000000
        /*0040*/ 	.short	0x0000
        /*0042*/ 	.short	0x0000
        /*0044*/ 	.byte	0x00, 0xf5, 0x21, 0x00


	//----- nvinfo : EIATTR_SPARSE_MMA_MASK
	.align		4
.L_21:
        /*0048*/ 	.byte	0x03, 0x50
        /*004a*/ 	.short	0x0000


	//----- nvinfo : EIATTR_MAXREG_COUNT
	.align		4
        /*004c*/ 	.byte	0x03, 0x1b
        /*004e*/ 	.short	0x00ff


	//----- nvinfo : EIATTR_NUM_BARRIERS
	.align		4
        /*0050*/ 	.byte	0x02, 0x4c
        /*0052*/ 	.byte	0x01
	.zero		1


	//----- nvinfo : EIATTR_MERCURY_ISA_VERSION
	.align		4
        /*0054*/ 	.byte	0x03, 0x5f
        /*0056*/ 	.short	0x0101


	//----- nvinfo : EIATTR_VRC_CTA_INIT_COUNT
	.align		4
        /*0058*/ 	.byte	0x02, 0x4a
	.zero		1
	.zero		1


	//----- nvinfo : EIATTR_EXIT_INSTR_OFFSETS
	.align		4
        /*005c*/ 	.byte	0x04, 0x1c
        /*005e*/ 	.short	(.L_23 - .L_22)


	//   ....[0]....
.L_22:
        /*0060*/ 	.word	0x000000c0


	//   ....[1]....
        /*0064*/ 	.word	0x00000210


	//----- nvinfo : EIATTR_CBANK_PARAM_SIZE
	.align		4
.L_23:
        /*0068*/ 	.byte	0x03, 0x19
        /*006a*/ 	.short	0x0020


	//----- nvinfo : EIATTR_PARAM_CBANK
	.align		4
        /*006c*/ 	.byte	0x04, 0x0a
        /*006e*/ 	.short	(.L_25 - .L_24)
	.align		4
.L_24:
        /*0070*/ 	.word	index@(.nv.constant0._Z18calculate_solutionPdS_dd)
        /*0074*/ 	.short	0x0380
        /*0076*/ 	.short	0x0020


	//----- nvinfo : EIATTR_SW_WAR
	.align		4
.L_25:
        /*0078*/ 	.byte	0x04, 0x36
        /*007a*/ 	.short	(.L_27 - .L_26)
.L_26:
        /*007c*/ 	.word	0x00000008
.L_27:


//--------------------- .nv.info._Z9copy_gridPdS_ --------------------------
	.section	.nv.info._Z9copy_gridPdS_,"",@"SHT_CUDA_INFO"
	.sectionflags	@""
	.align	4


	//----- nvinfo : EIATTR_CUDA_API_VERSION
	.align		4
        /*0000*/ 	.byte	0x04, 0x37
        /*0002*/ 	.short	(.L_29 - .L_28)
.L_28:
        /*0004*/ 	.word	0x00000082


	//----- nvinfo : EIATTR_KPARAM_INFO
	.align		4
.L_29:
        /*0008*/ 	.byte	0x04, 0x17
        /*000a*/ 	.short	(.L_31 - .L_30)
.L_30:
        /*000c*/ 	.word	0x00000000
        /*0010*/ 	.short	0x0001
        /*0012*/ 	.short	0x0008
        /*0014*/ 	.byte	0x00, 0xf5, 0x21, 0x00


	//----- nvinfo : EIATTR_KPARAM_INFO
	.align		4
.L_31:
        /*0018*/ 	.byte	0x04, 0x17
        /*001a*/ 	.short	(.L_33 - .L_32)
.L_32:
        /*001c*/ 	.word	0x00000000
        /*0020*/ 	.short	0x0000
        /*0022*/ 	.short	0x0000
        /*0024*/ 	.byte	0x00, 0xf5, 0x21, 0x00


	//----- nvinfo : EIATTR_SPARSE_MMA_MASK
	.align		4
.L_33:
        /*0028*/ 	.byte	0x03, 0x50
        /*002a*/ 	.short	0x0000


	//----- nvinfo : EIATTR_MAXREG_COUNT
	.align		4
        /*002c*/ 	.byte	0x03, 0x1b
        /*002e*/ 	.short	0x00ff


	//----- nvinfo : EIATTR_NUM_BARRIERS
	.align		4
        /*0030*/ 	.byte	0x02, 0x4c
        /*0032*/ 	.byte	0x01
	.zero		1


	//----- nvinfo : EIATTR_MERCURY_ISA_VERSION
	.align		4
        /*0034*/ 	.byte	0x03, 0x5f
        /*0036*/ 	.short	0x0101


	//----- nvinfo : EIATTR_VRC_CTA_INIT_COUNT
	.align		4
        /*0038*/ 	.byte	0x02, 0x4a
	.zero		1
	.zero		1


	//----- nvinfo : EIATTR_EXIT_INSTR_OFFSETS
	.align		4
        /*003c*/ 	.byte	0x04, 0x1c
        /*003e*/ 	.short	(.L_35 - .L_34)


	//   ....[0]....
.L_34:
        /*0040*/ 	.word	0x000000c0


	//   ....[1]....
        /*0044*/ 	.word	0x00000160


	//----- nvinfo : EIATTR_CBANK_PARAM_SIZE
	.align		4
.L_35:
        /*0048*/ 	.byte	0x03, 0x19
        /*004a*/ 	.short	0x0010


	//----- nvinfo : EIATTR_PARAM_CBANK
	.align		4
        /*004c*/ 	.byte	0x04, 0x0a
        /*004e*/ 	.short	(.L_37 - .L_36)
	.align		4
.L_36:
        /*0050*/ 	.word	index@(.nv.constant0._Z9copy_gridPdS_)
        /*0054*/ 	.short	0x0380
        /*0056*/ 	.short	0x0010


	//----- nvinfo : EIATTR_SW_WAR
	.align		4
.L_37:
        /*0058*/ 	.byte	0x04, 0x36
        /*005a*/ 	.short	(.L_39 - .L_38)
.L_38:
        /*005c*/ 	.word	0x00000008
.L_39:


//--------------------- .nv.callgraph             --------------------------
	.section	.nv.callgraph,"",@"SHT_CUDA_CALLGRAPH"
	.align	4
	.sectionentsize	8
	.align		4
        /*0000*/ 	.word	0x00000000
	.align		4
        /*0004*/ 	.word	0xffffffff
	.align		4
        /*0008*/ 	.word	0x00000000
	.align		4
        /*000c*/ 	.word	0xfffffffe
	.align		4
        /*0010*/ 	.word	0x00000000
	.align		4
        /*0014*/ 	.word	0xfffffffd
	.align		4
        /*0018*/ 	.word	0x00000000
	.align		4
        /*001c*/ 	.word	0xfffffffc


//--------------------- .text._Z18calculate_solutionPdS_dd --------------------------
	.section	.text._Z18calculate_solutionPdS_dd,"ax",@progbits
	.align	128
        .global         _Z18calculate_solutionPdS_dd
        .type           _Z18calculate_solutionPdS_dd,@function
        .size           _Z18calculate_solutionPdS_dd,(.L_x_2 - _Z18calculate_solutionPdS_dd)
        .other          _Z18calculate_solutionPdS_dd,@"STO_CUDA_ENTRY STV_DEFAULT"
_Z18calculate_solutionPdS_dd:
.text._Z18calculate_solutionPdS_dd:
[----:B------:R-:W-:Y:S01]  /*0000*/  LDC R1, c[0x0][0x37c] ;  /* 0x0000df00ff017b82 */ /* 0x000fe20000000800 */
[----:B------:R-:W0:Y:S01]  /*0010*/  S2R R3, SR_TID.Y ;  /* 0x0000000000037919 */ /* 0x000e220000002200 */
[----:B------:R-:W1:Y:S01]  /*0020*/  LDCU UR4, c[0x0][0x360] ;  /* 0x00006c00ff0477ac */ /* 0x000e620008000800 */
[----:B------:R-:W0:Y:S01]  /*0030*/  S2R R2, SR_CTAID.Y ;  /* 0x0000000000027919 */ /* 0x000e220000002600 */
[----:B------:R-:W0:Y:S01]  /*0040*/  LDCU UR5, c[0x0][0x364] ;  /* 0x00006c80ff0577ac */ /* 0x000e220008000800 */
[----:B------:R-:W1:Y:S01]  /*0050*/  S2R R0, SR_TID.X ;  /* 0x0000000000007919 */ /* 0x000e620000002100 */
[----:B------:R-:W1:Y:S01]  /*0060*/  S2R R5, SR_CTAID.X ;  /* 0x0000000000057919 */ /* 0x000e620000002500 */
[----:B0-----:R-:W-:Y:S02]  /*0070*/  IMAD R3, R2, UR5, R3 ;  /* 0x0000000502037c24 */ /* 0x001fe4000f8e0203 */
[----:B-1----:R-:W-:-:S03]  /*0080*/  IMAD R0, R5, UR4, R0 ;  /* 0x0000000405007c24 */ /* 0x002fc6000f8e0200 */
[----:B------:R-:W-:-:S04]  /*0090*/  IADD3 R5, PT, PT, R3, -0x1, RZ ;  /* 0xffffffff03057810 */ /* 0x000fc80007ffe0ff */
[----:B------:R-:W-:-:S04]  /*00a0*/  VIADDMNMX.U32 R5, R0, 0xffffffff, R5, !PT ;  /* 0xffffffff00057846 */ /* 0x000fc80007800005 */
[----:B------:R-:W-:-:S13]  /*00b0*/  ISETP.GT.U32.AND P0, PT, R5, 0x2f, PT ;  /* 0x0000002f0500780c */ /* 0x000fda0003f04070 */
[----:B------:R-:W-:Y:S05]  /*00c0*/  @P0 EXIT ;  /* 0x000000000000094d */ /* 0x000fea0003800000 */
[----:B------:R-:W0:Y:S01]  /*00d0*/  LDC.64 R8, c[0x0][0x388] ;  /* 0x0000e200ff087b82 */ /* 0x000e220000000a00 */
[----:B------:R-:W1:Y:S01]  /*00e0*/  LDCU.64 UR4, c[0x0][0x358] ;  /* 0x00006b00ff0477ac */ /* 0x000e620008000a00 */
[----:B------:R-:W-:-:S05]  /*00f0*/  IMAD R15, R3, 0x32, R0 ;  /* 0x00000032030f7824 */ /* 0x000fca00078e0200 */
[C---:B------:R-:W-:Y:S01]  /*0100*/  IADD3 R3, PT, PT, R15.reuse, -0x1, RZ ;  /* 0xffffffff0f037810 */ /* 0x040fe20007ffe0ff */
[----:B------:R-:W2:Y:S01]  /*0110*/  LDC.64 R12, c[0x0][0x380] ;  /* 0x0000e000ff0c7b82 */ /* 0x000ea20000000a00 */
[----:B------:R-:W-:-:S03]  /*0120*/  IADD3 R11, PT, PT, R15, -0x32, RZ ;  /* 0xffffffce0f0b7810 */ /* 0x000fc60007ffe0ff */
[----:B0-----:R-:W-:-:S04]  /*0130*/  IMAD.WIDE.U32 R2, R3, 0x8, R8 ;  /* 0x0000000803027825 */ /* 0x001fc800078e0008 */
[--C-:B------:R-:W-:Y:S02]  /*0140*/  IMAD.WIDE.U32 R4, R15, 0x8, R8.reuse ;  /* 0x000000080f047825 */ /* 0x100fe400078e0008 */
[----:B-1----:R-:W3:Y:S02]  /*0150*/  LDG.E.64 R2, desc[UR4][R2.64] ;  /* 0x0000000402027981 */ /* 0x002ee4000c1e1b00 */
[----:B------:R-:W-:Y:S02]  /*0160*/  IMAD.WIDE.U32 R8, R11, 0x8, R8 ;  /* 0x000000080b087825 */ /* 0x000fe400078e0008 */
[----:B------:R-:W3:Y:S04]  /*0170*/  LDG.E.64 R6, desc[UR4][R4.64+0x8] ;  /* 0x0000080404067981 */ /* 0x000ee8000c1e1b00 */
[----:B------:R-:W4:Y:S04]  /*0180*/  LDG.E.64 R8, desc[UR4][R8.64] ;  /* 0x0000000408087981 */ /* 0x000f28000c1e1b00 */
[----:B------:R-:W5:Y:S01]  /*0190*/  LDG.E.64 R10, desc[UR4][R4.64+0x190] ;  /* 0x00019004040a7981 */ /* 0x000f62000c1e1b00 */
[----:B---3--:R-:W-:-:S08]  /*01a0*/  DADD R6, R2, R6 ;  /* 0x0000000002067229 */ /* 0x008fd00000000006 */
[----:B----4-:R-:W-:-:S08]  /*01b0*/  DADD R6, R6, R8 ;  /* 0x0000000006067229 */ /* 0x010fd00000000008 */
[----:B-----5:R-:W-:Y:S01]  /*01c0*/  DADD R6, R6, R10 ;  /* 0x0000000006067229 */ /* 0x020fe2000000000a */
[----:B--2---:R-:W-:-:S07]  /*01d0*/  IMAD.WIDE.U32 R10, R15, 0x8, R12 ;  /* 0x000000080f0a7825 */ /* 0x004fce00078e000c */
[----:B------:R-:W-:-:S07]  /*01e0*/  DMUL R6, R6, 0.25 ;  /* 0x3fd0000006067828 */ /* 0x000fce0000000000 */
[----:B------:R-:W-:Y:S01]  /*01f0*/  STG.E.64 desc[UR4][R10.64], R6 ;  /* 0x000000060a007986 */ /* 0x000fe2000c101b04 */
[----:B------:R-:W-:Y:S06]  /*0200*/  BAR.SYNC.DEFER_BLOCKING 0x0 ;  /* 0x0000000000007b1d */ /* 0x000fec0000010000 */
[----:B------:R-:W-:Y:S05]  /*0210*/  EXIT ;  /* 0x000000000000794d */ /* 0x000fea0003800000 */
.L_x_0:
[----:B------:R-:W-:-:S00]  /*0220*/  BRA `(.L_x_0) ;  /* 0xfffffffc00fc7947 */ /* 0x000fc0000383ffff */
[----:B------:R-:W-:-:S00]  /*0230*/  NOP ;  /* 0x0000000000007918 */ /* 0x000fc00000000000 */
        /* <DEDUP_REMOVED lines=12> */
.L_x_2:


//--------------------- .text._Z9copy_gridPdS_    --------------------------
	.section	.text._Z9copy_gridPdS_,"ax",@progbits
	.align	128
        .global         _Z9copy_gridPdS_
        .type           _Z9copy_gridPdS_,@function
        .size           _Z9copy_gridPdS_,(.L_x_3 - _Z9copy_gridPdS_)
        .other          _Z9copy_gridPdS_,@"STO_CUDA_ENTRY STV_DEFAULT"
_Z9copy_gridPdS_:
.text._Z9copy_gridPdS_:
        /* <DEDUP_REMOVED lines=15> */
[----:B------:R-:W-:-:S06]  /*00f0*/  IMAD R7, R5, 0x32, R0 ;  /* 0x0000003205077824 */ /* 0x000fcc00078e0200 */
[----:B------:R-:W2:Y:S01]  /*0100*/  LDC.64 R4, c[0x0][0x388] ;  /* 0x0000e200ff047b82 */ /* 0x000ea20000000a00 */
[----:B0-----:R-:W-:-:S06]  /*0110*/  IMAD.WIDE.U32 R2, R7, 0x8, R2 ;  /* 0x0000000807027825 */ /* 0x001fcc00078e0002 */
[----:B-1----:R-:W3:Y:S01]  /*0120*/  LDG.E.64 R2, desc[UR4][R2.64] ;  /* 0x0000000402027981 */ /* 0x002ee2000c1e1b00 */
[----:B--2---:R-:W-:-:S05]  /*0130*/  IMAD.WIDE.U32 R4, R7, 0x8, R4 ;  /* 0x0000000807047825 */ /* 0x004fca00078e0004 */
[----:B---3--:R-:W-:Y:S01]  /*0140*/  STG.E.64 desc[UR4][R4.64], R2 ;  /* 0x0000000204007986 */ /* 0x008fe2000c101b04 */
[----:B------:R-:W-:Y:S06]  /*0150*/  BAR.SYNC.DEFER_BLOCKING 0x0 ;  /* 0x0000000000007b1d */ /* 0x000fec0000010000 */
[----:B------:R-:W-:Y:S05]  /*0160*/  EXIT ;  /* 0x000000000000794d */ /* 0x000fea0003800000 */
.L_x_1:
        /* <DEDUP_REMOVED lines=9> */
.L_x_3:


//--------------------- .nv.shared.reserved.0     --------------------------
	.section	.nv.shared.reserved.0,"aw",@nobits
	.weak		__nv_reservedSMEM_offset_0_alias
	.size		__nv_reservedSMEM_offset_0_alias, 0, 64
	.other		__nv_reservedSMEM_offset_0_alias,@"STO_CUDA_RESERVED_SHARED STV_DEFAULT"
__nv_reservedSMEM_offset_0_alias:
	.zero		0
	.zero		64


//--------------------- .nv.constant0._Z18calculate_solutionPdS_dd --------------------------
	.section	.nv.constant0._Z18calculate_solutionPdS_dd,"a",@progbits
	.sectionflags	@""
	.align	4
.nv.constant0._Z18calculate_solutionPdS_dd:
	.zero		928


//--------------------- .nv.constant0._Z9copy_gridPdS_ --------------------------
	.section	.nv.constant0._Z9copy_gridPdS_,"a",@progbits
	.sectionflags	@""
	.align	4
.nv.constant0._Z9copy_gridPdS_:
	.zero		912


//--------------------- SYMBOLS --------------------------

	.type		.nv.reservedSmem.offset0,@object
	.size		.nv.reservedSmem.offset0,0x4
